//
// Generated by NVIDIA NVVM Compiler
//
// Compiler Build ID: CL-36424714
// Cuda compilation tools, release 13.0, V13.0.88
// Based on NVVM 20.0.0
//

.version 9.0
.target sm_100
.address_size 64

	// .globl	_Z14calc_grad_x_3diiifPfS_

.visible .entry _Z14calc_grad_x_3diiifPfS_(
	.param .u32 _Z14calc_grad_x_3diiifPfS__param_0,
	.param .u32 _Z14calc_grad_x_3diiifPfS__param_1,
	.param .u32 _Z14calc_grad_x_3diiifPfS__param_2,
	.param .f32 _Z14calc_grad_x_3diiifPfS__param_3,
	.param .u64 .ptr .align 1 _Z14calc_grad_x_3diiifPfS__param_4,
	.param .u64 .ptr .align 1 _Z14calc_grad_x_3diiifPfS__param_5
)
{
	.reg .pred 	%p<8>;
	.reg .b32 	%r<22>;
	.reg .b32 	%f<14>;
	.reg .b64 	%rd<24>;
	.reg .b64 	%fd<5>;

	ld.param.u32 	%r4, [_Z14calc_grad_x_3diiifPfS__param_0];
	ld.param.u32 	%r5, [_Z14calc_grad_x_3diiifPfS__param_1];
	ld.param.u32 	%r7, [_Z14calc_grad_x_3diiifPfS__param_2];
	ld.param.f32 	%f1, [_Z14calc_grad_x_3diiifPfS__param_3];
	ld.param.u64 	%rd3, [_Z14calc_grad_x_3diiifPfS__param_4];
	ld.param.u64 	%rd4, [_Z14calc_grad_x_3diiifPfS__param_5];
	cvta.to.global.u64 	%rd1, %rd3;
	cvta.to.global.u64 	%rd2, %rd4;
	mov.u32 	%r8, %tid.x;
	mov.u32 	%r9, %ntid.x;
	mov.u32 	%r10, %ctaid.x;
	mad.lo.s32 	%r1, %r9, %r10, %r8;
	mov.u32 	%r11, %tid.y;
	mov.u32 	%r12, %ntid.y;
	mov.u32 	%r13, %ctaid.y;
	mad.lo.s32 	%r14, %r12, %r13, %r11;
	mov.u32 	%r16, %tid.z;
	mov.u32 	%r17, %ntid.z;
	mov.u32 	%r18, %ctaid.z;
	mad.lo.s32 	%r19, %r17, %r18, %r16;
	mad.lo.s32 	%r20, %r5, %r19, %r14;
	mul.lo.s32 	%r2, %r20, %r4;
	add.s32 	%r3, %r2, %r1;
	setp.ge.s32 	%p1, %r1, %r4;
	setp.ge.s32 	%p2, %r14, %r5;
	or.pred  	%p3, %p1, %p2;
	setp.ge.s32 	%p4, %r19, %r7;
	or.pred  	%p5, %p3, %p4;
	@%p5 bra 	$L__BB0_6;
	setp.ne.s32 	%p6, %r1, 0;
	@%p6 bra 	$L__BB0_3;
	mul.wide.s32 	%rd20, %r2, 4;
	add.s64 	%rd21, %rd2, %rd20;
	ld.global.f32 	%f10, [%rd21+4];
	ld.global.f32 	%f11, [%rd21];
	sub.f32 	%f12, %f10, %f11;
	div.rn.f32 	%f13, %f12, %f1;
	mul.wide.s32 	%rd22, %r3, 4;
	add.s64 	%rd23, %rd1, %rd22;
	st.global.f32 	[%rd23], %f13;
	bra.uni 	$L__BB0_6;
$L__BB0_3:
	add.s32 	%r21, %r4, -1;
	setp.ne.s32 	%p7, %r1, %r21;
	@%p7 bra 	$L__BB0_5;
	mul.wide.s32 	%rd12, %r3, 4;
	add.s64 	%rd13, %rd2, %rd12;
	ld.global.f32 	%f6, [%rd13];
	cvt.s64.s32 	%rd14, %r2;
	cvt.s64.s32 	%rd15, %r1;
	add.s64 	%rd16, %rd15, %rd14;
	shl.b64 	%rd17, %rd16, 2;
	add.s64 	%rd18, %rd2, %rd17;
	ld.global.f32 	%f7, [%rd18+-4];
	sub.f32 	%f8, %f6, %f7;
	div.rn.f32 	%f9, %f8, %f1;
	add.s64 	%rd19, %rd1, %rd12;
	st.global.f32 	[%rd19], %f9;
	bra.uni 	$L__BB0_6;
$L__BB0_5:
	cvt.s64.s32 	%rd5, %r2;
	cvt.s64.s32 	%rd6, %r1;
	add.s64 	%rd7, %rd6, %rd5;
	shl.b64 	%rd8, %rd7, 2;
	add.s64 	%rd9, %rd2, %rd8;
	ld.global.f32 	%f2, [%rd9+4];
	ld.global.f32 	%f3, [%rd9+-4];
	sub.f32 	%f4, %f2, %f3;
	cvt.f64.f32 	%fd1, %f4;
	cvt.f64.f32 	%fd2, %f1;
	add.f64 	%fd3, %fd2, %fd2;
	div.rn.f64 	%fd4, %fd1, %fd3;
	cvt.rn.f32.f64 	%f5, %fd4;
	mul.wide.s32 	%rd10, %r3, 4;
	add.s64 	%rd11, %rd1, %rd10;
	st.global.f32 	[%rd11], %f5;
$L__BB0_6:
	ret;

}


// ===== COMPILED SASS (sm_100) =====

	.target	sm_100

	.elftype	@"ET_EXEC"


//--------------------- .note.nv.tkinfo           --------------------------
	.section	.note.nv.tkinfo,"",@"SHT_NOTE"
	.sectionflags	@"SHF_NOTE_NV_TKINFO"
	.tkinfo
        /*0018*/ 	.word	0x00000002
        /*0030*/ 	.string	""
        /*0030*/ 	.string	"ptxas"
        /*0030*/ 	.string	"Cuda compilation tools, release 13.0, V13.0.88"
        /*0030*/ 	.string	"Build cuda_13.0.r13.0/compiler.36424714_0"
        /*0030*/ 	.string	"-arch sm_100 -m 64 "



//--------------------- .note.nv.cuinfo           --------------------------
	.section	.note.nv.cuinfo,"",@"SHT_NOTE"
	.sectionflags	@"SHF_NOTE_NV_CUINFO"
        /*0018*/ 	.short	0x0002
        /*001a*/ 	.short	0x0064
        /*001c*/ 	.short	0x0082
	.zero		2


//--------------------- .nv.info                  --------------------------
	.section	.nv.info,"",@"SHT_CUDA_INFO"
	.align	4


	//----- nvinfo : EIATTR_REGCOUNT
	.align		4
        /*0000*/ 	.byte	0x04, 0x2f
        /*0002*/ 	.short	(.L_1 - .L_0)
	.align		4
.L_0:
        /*0004*/ 	.word	index@(_Z14calc_grad_x_3diiifPfS_)
        /*0008*/ 	.word	0x00000019


	//----- nvinfo : EIATTR_FRAME_SIZE
	.align		4
.L_1:
        /*000c*/ 	.byte	0x04, 0x11
        /*000e*/ 	.short	(.L_3 - .L_2)
	.align		4
.L_2:
        /*0010*/ 	.word	index@($__internal_1_$__cuda_sm3x_div_rn_noftz_f32_slowpath)
        /*0014*/ 	.word	0x00000000


	//----- nvinfo : EIATTR_FRAME_SIZE
	.align		4
.L_3:
        /*0018*/ 	.byte	0x04, 0x11
        /*001a*/ 	.short	(.L_5 - .L_4)
	.align		4
.L_4:
        /*001c*/ 	.word	index@($__internal_0_$__cuda_sm20_div_rn_f64_full)
        /*0020*/ 	.word	0x00000000


	//----- nvinfo : EIATTR_FRAME_SIZE
	.align		4
.L_5:
        /*0024*/ 	.byte	0x04, 0x11
        /*0026*/ 	.short	(.L_7 - .L_6)
	.align		4
.L_6:
        /*0028*/ 	.word	index@(_Z14calc_grad_x_3diiifPfS_)
        /*002c*/ 	.word	0x00000000


	//----- nvinfo : EIATTR_MIN_STACK_SIZE
	.align		4
.L_7:
        /*0030*/ 	.byte	0x04, 0x12
        /*0032*/ 	.short	(.L_9 - .L_8)
	.align		4
.L_8:
        /*0034*/ 	.word	index@(_Z14calc_grad_x_3diiifPfS_)
        /*0038*/ 	.word	0x00000000
.L_9:


//--------------------- .nv.compat                --------------------------
	.section	.nv.compat,"",@"SHT_CUDA_COMPAT_INFO"
	.align	4
        /*0000*/ 	.byte	0x02, 0x09, 0x00, 0x00, 0x02, 0x02, 0x01, 0x00, 0x02, 0x05, 0x05, 0x00, 0x03, 0x07, 0x01, 0x01
        /*0010*/ 	.byte	0x02, 0x03, 0x00, 0x00, 0x02, 0x06, 0x01, 0x00, 0x04, 0x0b, 0x08, 0x00, 0x01, 0x00, 0x00, 0x00
        /*0020*/ 	.byte	0x00, 0x00, 0x00, 0x00


//--------------------- .nv.info._Z14calc_grad_x_3diiifPfS_ --------------------------
	.section	.nv.info._Z14calc_grad_x_3diiifPfS_,"",@"SHT_CUDA_INFO"
	.sectionflags	@""
	.align	4


	//----- nvinfo : EIATTR_CUDA_API_VERSION
	.align		4
        /*0000*/ 	.byte	0x04, 0x37
        /*0002*/ 	.short	(.L_11 - .L_10)
.L_10:
        /*0004*/ 	.word	0x00000082


	//----- nvinfo : EIATTR_KPARAM_INFO
	.align		4
.L_11:
        /*0008*/ 	.byte	0x04, 0x17
        /*000a*/ 	.short	(.L_13 - .L_12)
.L_12:
        /*000c*/ 	.word	0x00000000
        /*0010*/ 	.short	0x0005
        /*0012*/ 	.short	0x0018
        /*0014*/ 	.byte	0x00, 0xf5, 0x21, 0x00


	//----- nvinfo : EIATTR_KPARAM_INFO
	.align		4
.L_13:
        /*0018*/ 	.byte	0x04, 0x17
        /*001a*/ 	.short	(.L_15 - .L_14)
.L_14:
        /*001c*/ 	.word	0x00000000
        /*0020*/ 	.short	0x0004
        /*0022*/ 	.short	0x0010
        /*0024*/ 	.byte	0x00, 0xf5, 0x21, 0x00


	//----- nvinfo : EIATTR_KPARAM_INFO
	.align		4
.L_15:
        /*0028*/ 	.byte	0x04, 0x17
        /*002a*/ 	.short	(.L_17 - .L_16)
.L_16:
        /*002c*/ 	.word	0x00000000
        /*0030*/ 	.short	0x0003
        /*0032*/ 	.short	0x000c
        /*0034*/ 	.byte	0x00, 0xf0, 0x11, 0x00


	//----- nvinfo : EIATTR_KPARAM_INFO
	.align		4
.L_17:
        /*0038*/ 	.byte	0x04, 0x17
        /*003a*/ 	.short	(.L_19 - .L_18)
.L_18:
        /*003c*/ 	.word	0x00000000
        /*0040*/ 	.short	0x0002
        /*0042*/ 	.short	0x0008
        /*0044*/ 	.byte	0x00, 0xf0, 0x11, 0x00


	//----- nvinfo : EIATTR_KPARAM_INFO
	.align		4
.L_19:
        /*0048*/ 	.byte	0x04, 0x17
        /*004a*/ 	.short	(.L_21 - .L_20)
.L_20:
        /*004c*/ 	.word	0x00000000
        /*0050*/ 	.short	0x0001
        /*0052*/ 	.short	0x0004
        /*0054*/ 	.byte	0x00, 0xf0, 0x11, 0x00


	//----- nvinfo : EIATTR_KPARAM_INFO
	.align		4
.L_21:
        /*0058*/ 	.byte	0x04, 0x17
        /*005a*/ 	.short	(.L_23 - .L_22)
.L_22:
        /*005c*/ 	.word	0x00000000
        /*0060*/ 	.short	0x0000
        /*0062*/ 	.short	0x0000
        /*0064*/ 	.byte	0x00, 0xf0, 0x11, 0x00


	//----- nvinfo : EIATTR_SPARSE_MMA_MASK
	.align		4
.L_23:
        /*0068*/ 	.byte	0x03, 0x50
        /*006a*/ 	.short	0x0000


	//----- nvinfo : EIATTR_MAXREG_COUNT
	.align		4
        /*006c*/ 	.byte	0x03, 0x1b
        /*006e*/ 	.short	0x00ff


	//----- nvinfo : EIATTR_MERCURY_ISA_VERSION
	.align		4
        /*0070*/ 	.byte	0x03, 0x5f
        /*0072*/ 	.short	0x0101


	//----- nvinfo : EIATTR_VRC_CTA_INIT_COUNT
	.align		4
        /*0074*/ 	.byte	0x02, 0x4a
	.zero		1
	.zero		1


	//----- nvinfo : EIATTR_EXIT_INSTR_OFFSETS
	.align		4
        /*0078*/ 	.byte	0x04, 0x1c
        /*007a*/ 	.short	(.L_25 - .L_24)


	//   ....[0]....
.L_24:
        /*007c*/ 	.word	0x00000130


	//   ....[1]....
        /*0080*/ 	.word	0x00000300


	//   ....[2]....
        /*0084*/ 	.word	0x00000510


	//   ....[3]....
        /*0088*/ 	.word	0x00000770


	//----- nvinfo : EIATTR_CRS_STACK_SIZE
	.align		4
.L_25:
        /*008c*/ 	.byte	0x04, 0x1e
        /*008e*/ 	.short	(.L_27 - .L_26)
.L_26:
        /*0090*/ 	.word	0x00000000


	//----- nvinfo : EIATTR_CBANK_PARAM_SIZE
	.align		4
.L_27:
        /*0094*/ 	.byte	0x03, 0x19
        /*0096*/ 	.short	0x0020


	//----- nvinfo : EIATTR_PARAM_CBANK
	.align		4
        /*0098*/ 	.byte	0x04, 0x0a
        /*009a*/ 	.short	(.L_29 - .L_28)
	.align		4
.L_28:
        /*009c*/ 	.word	index@(.nv.constant0._Z14calc_grad_x_3diiifPfS_)
        /*00a0*/ 	.short	0x0380
        /*00a2*/ 	.short	0x0020


	//----- nvinfo : EIATTR_SW_WAR
	.align		4
.L_29:
        /*00a4*/ 	.byte	0x04, 0x36
        /*00a6*/ 	.short	(.L_31 - .L_30)
.L_30:
        /*00a8*/ 	.word	0x00000008
.L_31:


//--------------------- .nv.callgraph             --------------------------
	.section	.nv.callgraph,"",@"SHT_CUDA_CALLGRAPH"
	.align	4
	.sectionentsize	8
	.align		4
        /*0000*/ 	.word	0x00000000
	.align		4
        /*0004*/ 	.word	0xffffffff
	.align		4
        /*0008*/ 	.word	0x00000000
	.align		4
        /*000c*/ 	.word	0xfffffffe
	.align		4
        /*0010*/ 	.word	0x00000000
	.align		4
        /*0014*/ 	.word	0xfffffffd
	.align		4
        /*0018*/ 	.word	0x00000000
	.align		4
        /*001c*/ 	.word	0xfffffffc


//--------------------- .text._Z14calc_grad_x_3diiifPfS_ --------------------------
	.section	.text._Z14calc_grad_x_3diiifPfS_,"ax",@progbits
	.align	128
        .global         _Z14calc_grad_x_3diiifPfS_
        .type           _Z14calc_grad_x_3diiifPfS_,@function
        .size           _Z14calc_grad_x_3diiifPfS_,(.L_x_26 - _Z14calc_grad_x_3diiifPfS_)
        .other          _Z14calc_grad_x_3diiifPfS_,@"STO_CUDA_ENTRY STV_DEFAULT"
_Z14calc_grad_x_3diiifPfS_:
.text._Z14calc_grad_x_3diiifPfS_:
[----:B------:R-:W-:Y:S01]  /*0000*/  LDC R1, c[0x0][0x37c] ;  /* 0x0000df00ff017b82 */ /* 0x000fe20000000800 */
[----:B------:R-:W0:Y:S01]  /*0010*/  S2R R0, SR_TID.Y ;  /* 0x0000000000007919 */ /* 0x000e220000002200 */
[----:B------:R-:W1:Y:S01]  /*0020*/  LDCU UR4, c[0x0][0x360] ;  /* 0x00006c00ff0477ac */ /* 0x000e620008000800 */
[----:B------:R-:W0:Y:S01]  /*0030*/  S2R R5, SR_CTAID.Y ;  /* 0x0000000000057919 */ /* 0x000e220000002600 */
[----:B------:R-:W0:Y:S01]  /*0040*/  LDCU UR5, c[0x0][0x364] ;  /* 0x00006c80ff0577ac */ /* 0x000e220008000800 */
[----:B------:R-:W1:Y:S01]  /*0050*/  S2R R2, SR_TID.X ;  /* 0x0000000000027919 */ /* 0x000e620000002100 */
[----:B------:R-:W2:Y:S01]  /*0060*/  LDCU.64 UR8, c[0x0][0x380] ;  /* 0x00007000ff0877ac */ /* 0x000ea20008000a00 */
[----:B------:R-:W1:Y:S01]  /*0070*/  S2R R3, SR_CTAID.X ;  /* 0x0000000000037919 */ /* 0x000e620000002500 */
[----:B------:R-:W3:Y:S01]  /*0080*/  LDCU UR6, c[0x0][0x368] ;  /* 0x00006d00ff0677ac */ /* 0x000ee20008000800 */
[----:B------:R-:W3:Y:S01]  /*0090*/  S2R R4, SR_TID.Z ;  /* 0x0000000000047919 */ /* 0x000ee20000002300 */
[----:B------:R-:W4:Y:S01]  /*00a0*/  LDCU UR7, c[0x0][0x388] ;  /* 0x00007100ff0777ac */ /* 0x000f220008000800 */
[----:B------:R-:W3:Y:S01]  /*00b0*/  S2R R7, SR_CTAID.Z ;  /* 0x0000000000077919 */ /* 0x000ee20000002700 */
[----:B0-----:R-:W-:-:S05]  /*00c0*/  IMAD R0, R5, UR5, R0 ;  /* 0x0000000505007c24 */ /* 0x001fca000f8e0200 */
[----:B--2---:R-:W-:Y:S01]  /*00d0*/  ISETP.GE.AND P0, PT, R0, UR9, PT ;  /* 0x0000000900007c0c */ /* 0x004fe2000bf06270 */
[----:B-1----:R-:W-:-:S05]  /*00e0*/  IMAD R2, R3, UR4, R2 ;  /* 0x0000000403027c24 */ /* 0x002fca000f8e0202 */
[----:B------:R-:W-:Y:S01]  /*00f0*/  ISETP.GE.OR P0, PT, R2, UR8, P0 ;  /* 0x0000000802007c0c */ /* 0x000fe20008706670 */
[----:B---3--:R-:W-:-:S05]  /*0100*/  IMAD R3, R7, UR6, R4 ;  /* 0x0000000607037c24 */ /* 0x008fca000f8e0204 */
[C---:B----4-:R-:W-:Y:S01]  /*0110*/  ISETP.GE.OR P0, PT, R3.reuse, UR7, P0 ;  /* 0x0000000703007c0c */ /* 0x050fe20008706670 */
[----:B------:R-:W-:-:S12]  /*0120*/  IMAD R3, R3, UR9, R0 ;  /* 0x0000000903037c24 */ /* 0x000fd8000f8e0200 */
[----:B------:R-:W-:Y:S05]  /*0130*/  @P0 EXIT ;  /* 0x000000000000094d */ /* 0x000fea0003800000 */
[----:B------:R-:W0:Y:S01]  /*0140*/  LDC R0, c[0x0][0x38c] ;  /* 0x0000e300ff007b82 */ /* 0x000e220000000800 */
[C---:B------:R-:W-:Y:S01]  /*0150*/  ISETP.NE.AND P0, PT, R2.reuse, RZ, PT ;  /* 0x000000ff0200720c */ /* 0x040fe20003f05270 */
[----:B------:R-:W-:Y:S01]  /*0160*/  IMAD R3, R3, UR8, RZ ;  /* 0x0000000803037c24 */ /* 0x000fe2000f8e02ff */
[----:B------:R-:W1:Y:S03]  /*0170*/  LDCU.64 UR6, c[0x0][0x358] ;  /* 0x00006b00ff0677ac */ /* 0x000e660008000a00 */
[----:B------:R-:W-:-:S08]  /*0180*/  IMAD.IADD R4, R2, 0x1, R3 ;  /* 0x0000000102047824 */ /* 0x000fd000078e0203 */
[----:B------:R-:W-:Y:S05]  /*0190*/  @P0 BRA `(.L_x_0) ;  /* 0x00000000005c0947 */ /* 0x000fea0003800000 */
[----:B------:R-:W2:Y:S08]  /*01a0*/  LDC.64 R6, c[0x0][0x398] ;  /* 0x0000e600ff067b82 */ /* 0x000eb00000000a00 */
[----:B------:R-:W3:Y:S01]  /*01b0*/  LDC R10, c[0x0][0x38c] ;  /* 0x0000e300ff0a7b82 */ /* 0x000ee20000000800 */
[----:B--2---:R-:W-:-:S05]  /*01c0*/  IMAD.WIDE R6, R3, 0x4, R6 ;  /* 0x0000000403067825 */ /* 0x004fca00078e0206 */
[----:B-1----:R-:W2:Y:S04]  /*01d0*/  LDG.E R2, desc[UR6][R6.64+0x4] ;  /* 0x0000040606027981 */ /* 0x002ea8000c1e1900 */
[----:B------:R-:W2:Y:S01]  /*01e0*/  LDG.E R3, desc[UR6][R6.64] ;  /* 0x0000000606037981 */ /* 0x000ea2000c1e1900 */
[----:B---3--:R-:W1:Y:S01]  /*01f0*/  MUFU.RCP R5, R10 ;  /* 0x0000000a00057308 */ /* 0x008e620000001000 */
[----:B------:R-:W-:Y:S01]  /*0200*/  BSSY.RECONVERGENT B0, `(.L_x_1) ;  /* 0x000000c000007945 */ /* 0x000fe20003800200 */
[----:B-1----:R-:W-:-:S04]  /*0210*/  FFMA R8, R5, -R10, 1 ;  /* 0x3f80000005087423 */ /* 0x002fc8000000080a */
[----:B------:R-:W-:Y:S01]  /*0220*/  FFMA R5, R5, R8, R5 ;  /* 0x0000000805057223 */ /* 0x000fe20000000005 */
[----:B--2---:R-:W-:-:S04]  /*0230*/  FADD R2, R2, -R3 ;  /* 0x8000000302027221 */ /* 0x004fc80000000000 */
[----:B------:R-:W1:Y:S01]  /*0240*/  FCHK P0, R2, R10 ;  /* 0x0000000a02007302 */ /* 0x000e620000000000 */
[----:B------:R-:W-:-:S04]  /*0250*/  FFMA R3, R2, R5, RZ ;  /* 0x0000000502037223 */ /* 0x000fc800000000ff */
[----:B------:R-:W-:-:S04]  /*0260*/  FFMA R8, R3, -R10, R2 ;  /* 0x8000000a03087223 */ /* 0x000fc80000000002 */
[----:B------:R-:W-:Y:S01]  /*0270*/  FFMA R9, R5, R8, R3 ;  /* 0x0000000805097223 */ /* 0x000fe20000000003 */
[----:B-1----:R-:W-:Y:S06]  /*0280*/  @!P0 BRA `(.L_x_2) ;  /* 0x00000000000c8947 */ /* 0x002fec0003800000 */
[----:B------:R-:W-:-:S07]  /*0290*/  MOV R6, 0x2b0 ;  /* 0x000002b000067802 */ /* 0x000fce0000000f00 */
[----:B0-----:R-:W-:Y:S05]  /*02a0*/  CALL.REL.NOINC `($__internal_1_$__cuda_sm3x_div_rn_noftz_f32_slowpath) ;  /* 0x0000000800a47944 */ /* 0x001fea0003c00000 */
[----:B------:R-:W-:-:S07]  /*02b0*/  IMAD.MOV.U32 R9, RZ, RZ, R0 ;  /* 0x000000ffff097224 */ /* 0x000fce00078e0000 */
.L_x_2:
[----:B------:R-:W-:Y:S05]  /*02c0*/  BSYNC.RECONVERGENT B0 ;  /* 0x0000000000007941 */ /* 0x000fea0003800200 */
.L_x_1:
[----:B------:R-:W1:Y:S02]  /*02d0*/  LDC.64 R2, c[0x0][0x390] ;  /* 0x0000e400ff027b82 */ /* 0x000e640000000a00 */
[----:B-1----:R-:W-:-:S05]  /*02e0*/  IMAD.WIDE R4, R4, 0x4, R2 ;  /* 0x0000000404047825 */ /* 0x002fca00078e0202 */
[----:B------:R-:W-:Y:S01]  /*02f0*/  STG.E desc[UR6][R4.64], R9 ;  /* 0x0000000904007986 */ /* 0x000fe2000c101906 */
[----:B------:R-:W-:Y:S05]  /*0300*/  EXIT ;  /* 0x000000000000794d */ /* 0x000fea0003800000 */
.L_x_0:
[----:B------:R-:W-:-:S06]  /*0310*/  UIADD3 UR4, UPT, UPT, UR8, -0x1, URZ ;  /* 0xffffffff08047890 */ /* 0x000fcc000fffe0ff */
[----:B------:R-:W-:-:S13]  /*0320*/  ISETP.NE.AND P0, PT, R2, UR4, PT ;  /* 0x0000000402007c0c */ /* 0x000fda000bf05270 */
[----:B------:R-:W-:Y:S05]  /*0330*/  @P0 BRA `(.L_x_3) ;  /* 0x0000000000780947 */ /* 0x000fea0003800000 */
[----:B------:R-:W2:Y:S01]  /*0340*/  LDC.64 R6, c[0x0][0x398] ;  /* 0x0000e600ff067b82 */ /* 0x000ea20000000a00 */
[----:B------:R-:W3:Y:S01]  /*0350*/  LDCU.64 UR4, c[0x0][0x398] ;  /* 0x00007300ff0477ac */ /* 0x000ee20008000a00 */
[----:B------:R-:W-:Y:S02]  /*0360*/  SHF.R.S32.HI R8, RZ, 0x1f, R2 ;  /* 0x0000001fff087819 */ /* 0x000fe40000011402 */
[----:B------:R-:W-:-:S04]  /*0370*/  IADD3 R2, P0, PT, R2, R3, RZ ;  /* 0x0000000302027210 */ /* 0x000fc80007f1e0ff */
[----:B------:R-:W-:Y:S01]  /*0380*/  LEA.HI.X.SX32 R3, R3, R8, 0x1, P0 ;  /* 0x0000000803037211 */ /* 0x000fe200000f0eff */
[----:B------:R-:W4:Y:S01]  /*0390*/  LDC R12, c[0x0][0x38c] ;  /* 0x0000e300ff0c7b82 */ /* 0x000f220000000800 */
[----:B---3--:R-:W-:-:S04]  /*03a0*/  LEA R8, P0, R2, UR4, 0x2 ;  /* 0x0000000402087c11 */ /* 0x008fc8000f8010ff */
[----:B------:R-:W-:Y:S01]  /*03b0*/  LEA.HI.X R9, R2, UR5, R3, 0x2, P0 ;  /* 0x0000000502097c11 */ /* 0x000fe200080f1403 */
[----:B--2---:R-:W-:-:S05]  /*03c0*/  IMAD.WIDE R6, R4, 0x4, R6 ;  /* 0x0000000404067825 */ /* 0x004fca00078e0206 */
[----:B-1----:R-:W2:Y:S04]  /*03d0*/  LDG.E R9, desc[UR6][R8.64+-0x4] ;  /* 0xfffffc0608097981 */ /* 0x002ea8000c1e1900 */
[----:B------:R-:W2:Y:S01]  /*03e0*/  LDG.E R6, desc[UR6][R6.64] ;  /* 0x0000000606067981 */ /* 0x000ea2000c1e1900 */
[----:B----4-:R-:W1:Y:S01]  /*03f0*/  MUFU.RCP R5, R12 ;  /* 0x0000000c00057308 */ /* 0x010e620000001000 */
        /* <DEDUP_REMOVED lines=9> */
[----:B------:R-:W-:Y:S01]  /*0490*/  IMAD.MOV.U32 R2, RZ, RZ, R3 ;  /* 0x000000ffff027224 */ /* 0x000fe200078e0003 */
[----:B------:R-:W-:-:S07]  /*04a0*/  MOV R6, 0x4c0 ;  /* 0x000004c000067802 */ /* 0x000fce0000000f00 */
[----:B0-----:R-:W-:Y:S05]  /*04b0*/  CALL.REL.NOINC `($__internal_1_$__cuda_sm3x_div_rn_noftz_f32_slowpath) ;  /* 0x0000000800207944 */ /* 0x001fea0003c00000 */
[----:B------:R-:W-:-:S07]  /*04c0*/  IMAD.MOV.U32 R5, RZ, RZ, R0 ;  /* 0x000000ffff057224 */ /* 0x000fce00078e0000 */
.L_x_5:
[----:B------:R-:W-:Y:S05]  /*04d0*/  BSYNC.RECONVERGENT B0 ;  /* 0x0000000000007941 */ /* 0x000fea0003800200 */
.L_x_4:
[----:B------:R-:W1:Y:S02]  /*04e0*/  LDC.64 R2, c[0x0][0x390] ;  /* 0x0000e400ff027b82 */ /* 0x000e640000000a00 */
[----:B-1----:R-:W-:-:S05]  /*04f0*/  IMAD.WIDE R2, R4, 0x4, R2 ;  /* 0x0000000404027825 */ /* 0x002fca00078e0202 */
[----:B------:R-:W-:Y:S01]  /*0500*/  STG.E desc[UR6][R2.64], R5 ;  /* 0x0000000502007986 */ /* 0x000fe2000c101906 */
[----:B------:R-:W-:Y:S05]  /*0510*/  EXIT ;  /* 0x000000000000794d */ /* 0x000fea0003800000 */
.L_x_3:
[----:B------:R-:W2:Y:S01]  /*0520*/  LDCU.64 UR4, c[0x0][0x398] ;  /* 0x00007300ff0477ac */ /* 0x000ea20008000a00 */
[----:B0-----:R-:W-:Y:S02]  /*0530*/  SHF.R.S32.HI R0, RZ, 0x1f, R2 ;  /* 0x0000001fff007819 */ /* 0x001fe40000011402 */
[----:B------:R-:W-:-:S04]  /*0540*/  IADD3 R2, P0, PT, R2, R3, RZ ;  /* 0x0000000302027210 */ /* 0x000fc80007f1e0ff */
[----:B------:R-:W-:Y:S02]  /*0550*/  LEA.HI.X.SX32 R3, R3, R0, 0x1, P0 ;  /* 0x0000000003037211 */ /* 0x000fe400000f0eff */
[C---:B--2---:R-:W-:Y:S01]  /*0560*/  LEA R12, P0, R2.reuse, UR4, 0x2 ;  /* 0x00000004020c7c11 */ /* 0x044fe2000f8010ff */
[----:B------:R-:W0:Y:S03]  /*0570*/  LDCU UR4, c[0x0][0x38c] ;  /* 0x00007180ff0477ac */ /* 0x000e260008000800 */
[----:B------:R-:W-:-:S05]  /*0580*/  LEA.HI.X R13, R2, UR5, R3, 0x2, P0 ;  /* 0x00000005020d7c11 */ /* 0x000fca00080f1403 */
[----:B-1----:R-:W2:Y:S04]  /*0590*/  LDG.E R0, desc[UR6][R12.64+0x4] ;  /* 0x000004060c007981 */ /* 0x002ea8000c1e1900 */
[----:B------:R-:W2:Y:S01]  /*05a0*/  LDG.E R5, desc[UR6][R12.64+-0x4] ;  /* 0xfffffc060c057981 */ /* 0x000ea2000c1e1900 */
[----:B------:R-:W-:Y:S01]  /*05b0*/  IMAD.MOV.U32 R2, RZ, RZ, 0x1 ;  /* 0x00000001ff027424 */ /* 0x000fe200078e00ff */
[----:B------:R-:W-:Y:S01]  /*05c0*/  BSSY.RECONVERGENT B0, `(.L_x_6) ;  /* 0x0000016000007945 */ /* 0x000fe20003800200 */
[----:B0-----:R-:W0:Y:S02]  /*05d0*/  F2F.F64.F32 R6, UR4 ;  /* 0x0000000400067d10 */ /* 0x001e240008201800 */
[----:B0-----:R-:W-:-:S06]  /*05e0*/  DADD R6, R6, R6 ;  /* 0x0000000006067229 */ /* 0x001fcc0000000006 */
[----:B------:R-:W0:Y:S02]  /*05f0*/  MUFU.RCP64H R3, R7 ;  /* 0x0000000700037308 */ /* 0x000e240000001800 */
[----:B0-----:R-:W-:-:S08]  /*0600*/  DFMA R8, -R6, R2, 1 ;  /* 0x3ff000000608742b */ /* 0x001fd00000000102 */
[----:B------:R-:W-:-:S08]  /*0610*/  DFMA R8, R8, R8, R8 ;  /* 0x000000080808722b */ /* 0x000fd00000000008 */
[----:B------:R-:W-:-:S08]  /*0620*/  DFMA R2, R2, R8, R2 ;  /* 0x000000080202722b */ /* 0x000fd00000000002 */
[----:B------:R-:W-:-:S08]  /*0630*/  DFMA R10, -R6, R2, 1 ;  /* 0x3ff00000060a742b */ /* 0x000fd00000000102 */
[----:B------:R-:W-:Y:S01]  /*0640*/  DFMA R2, R2, R10, R2 ;  /* 0x0000000a0202722b */ /* 0x000fe20000000002 */
[----:B--2---:R-:W-:-:S04]  /*0650*/  FADD R0, R0, -R5 ;  /* 0x8000000500007221 */ /* 0x004fc80000000000 */
[----:B------:R-:W0:Y:S03]  /*0660*/  F2F.F64.F32 R8, R0 ;  /* 0x0000000000087310 */ /* 0x000e260000201800 */
[----:B0-----:R-:W-:Y:S01]  /*0670*/  DMUL R10, R8, R2 ;  /* 0x00000002080a7228 */ /* 0x001fe20000000000 */
[----:B------:R-:W-:-:S07]  /*0680*/  FSETP.GEU.AND P1, PT, |R9|, 6.5827683646048100446e-37, PT ;  /* 0x036000000900780b */ /* 0x000fce0003f2e200 */
[----:B------:R-:W-:-:S08]  /*0690*/  DFMA R12, -R6, R10, R8 ;  /* 0x0000000a060c722b */ /* 0x000fd00000000108 */
[----:B------:R-:W-:-:S10]  /*06a0*/  DFMA R2, R2, R12, R10 ;  /* 0x0000000c0202722b */ /* 0x000fd4000000000a */
[----:B------:R-:W-:-:S05]  /*06b0*/  FFMA R5, RZ, R7, R3 ;  /* 0x00000007ff057223 */ /* 0x000fca0000000003 */
[----:B------:R-:W-:-:S13]  /*06c0*/  FSETP.GT.AND P0, PT, |R5|, 1.469367938527859385e-39, PT ;  /* 0x001000000500780b */ /* 0x000fda0003f04200 */
[----:B------:R-:W-:Y:S05]  /*06d0*/  @P0 BRA P1, `(.L_x_7) ;  /* 0x0000000000100947 */ /* 0x000fea0000800000 */
[----:B------:R-:W-:-:S07]  /*06e0*/  MOV R0, 0x700 ;  /* 0x0000070000007802 */ /* 0x000fce0000000f00 */
[----:B------:R-:W-:Y:S05]  /*06f0*/  CALL.REL.NOINC `($__internal_0_$__cuda_sm20_div_rn_f64_full) ;  /* 0x0000000000207944 */ /* 0x000fea0003c00000 */
[----:B------:R-:W-:Y:S02]  /*0700*/  IMAD.MOV.U32 R2, RZ, RZ, R12 ;  /* 0x000000ffff027224 */ /* 0x000fe400078e000c */
[----:B------:R-:W-:-:S07]  /*0710*/  IMAD.MOV.U32 R3, RZ, RZ, R13 ;  /* 0x000000ffff037224 */ /* 0x000fce00078e000d */
.L_x_7:
[----:B------:R-:W-:Y:S05]  /*0720*/  BSYNC.RECONVERGENT B0 ;  /* 0x0000000000007941 */ /* 0x000fea0003800200 */
.L_x_6:
[----:B------:R-:W0:Y:S01]  /*0730*/  LDC.64 R6, c[0x0][0x390] ;  /* 0x0000e400ff067b82 */ /* 0x000e220000000a00 */
[----:B------:R-:W1:Y:S01]  /*0740*/  F2F.F32.F64 R3, R2 ;  /* 0x0000000200037310 */ /* 0x000e620000301000 */
[----:B0-----:R-:W-:-:S05]  /*0750*/  IMAD.WIDE R6, R4, 0x4, R6 ;  /* 0x0000000404067825 */ /* 0x001fca00078e0206 */
[----:B-1----:R-:W-:Y:S01]  /*0760*/  STG.E desc[UR6][R6.64], R3 ;  /* 0x0000000306007986 */ /* 0x002fe2000c101906 */
[----:B------:R-:W-:Y:S05]  /*0770*/  EXIT ;  /* 0x000000000000794d */ /* 0x000fea0003800000 */
        .weak           $__internal_0_$__cuda_sm20_div_rn_f64_full
        .type           $__internal_0_$__cuda_sm20_div_rn_f64_full,@function
        .size           $__internal_0_$__cuda_sm20_div_rn_f64_full,($__internal_1_$__cuda_sm3x_div_rn_noftz_f32_slowpath - $__internal_0_$__cuda_sm20_div_rn_f64_full)
$__internal_0_$__cuda_sm20_div_rn_f64_full:
[C---:B------:R-:W-:Y:S01]  /*0780*/  FSETP.GEU.AND P0, PT, |R7|.reuse, 1.469367938527859385e-39, PT ;  /* 0x001000000700780b */ /* 0x040fe20003f0e200 */
[----:B------:R-:W-:Y:S01]  /*0790*/  IMAD.MOV.U32 R16, RZ, RZ, 0x1 ;  /* 0x00000001ff107424 */ /* 0x000fe200078e00ff */
[----:B------:R-:W-:Y:S01]  /*07a0*/  LOP3.LUT R2, R7, 0x800fffff, RZ, 0xc0, !PT ;  /* 0x800fffff07027812 */ /* 0x000fe200078ec0ff */
[----:B------:R-:W-:Y:S01]  /*07b0*/  BSSY.RECONVERGENT B1, `(.L_x_8) ;  /* 0x0000055000017945 */ /* 0x000fe20003800200 */
[C---:B------:R-:W-:Y:S02]  /*07c0*/  FSETP.GEU.AND P2, PT, |R9|.reuse, 1.469367938527859385e-39, PT ;  /* 0x001000000900780b */ /* 0x040fe40003f4e200 */
[----:B------:R-:W-:Y:S01]  /*07d0*/  LOP3.LUT R3, R2, 0x3ff00000, RZ, 0xfc, !PT ;  /* 0x3ff0000002037812 */ /* 0x000fe200078efcff */
[----:B------:R-:W-:Y:S01]  /*07e0*/  IMAD.MOV.U32 R2, RZ, RZ, R6 ;  /* 0x000000ffff027224 */ /* 0x000fe200078e0006 */
[----:B------:R-:W-:Y:S02]  /*07f0*/  LOP3.LUT R5, R9, 0x7ff00000, RZ, 0xc0, !PT ;  /* 0x7ff0000009057812 */ /* 0x000fe400078ec0ff */
[----:B------:R-:W-:-:S03]  /*0800*/  LOP3.LUT R14, R7, 0x7ff00000, RZ, 0xc0, !PT ;  /* 0x7ff00000070e7812 */ /* 0x000fc600078ec0ff */
[----:B------:R-:W-:Y:S01]  /*0810*/  @!P0 DMUL R2, R6, 8.98846567431157953865e+307 ;  /* 0x7fe0000006028828 */ /* 0x000fe20000000000 */
[----:B------:R-:W-:-:S03]  /*0820*/  ISETP.GE.U32.AND P1, PT, R5, R14, PT ;  /* 0x0000000e0500720c */ /* 0x000fc60003f26070 */
[----:B------:R-:W-:Y:S01]  /*0830*/  @!P2 LOP3.LUT R12, R7, 0x7ff00000, RZ, 0xc0, !PT ;  /* 0x7ff00000070ca812 */ /* 0x000fe200078ec0ff */
[----:B------:R-:W-:Y:S01]  /*0840*/  @!P2 IMAD.MOV.U32 R18, RZ, RZ, RZ ;  /* 0x000000ffff12a224 */ /* 0x000fe200078e00ff */
[----:B------:R-:W0:Y:S02]  /*0850*/  MUFU.RCP64H R17, R3 ;  /* 0x0000000300117308 */ /* 0x000e240000001800 */
[----:B------:R-:W-:Y:S01]  /*0860*/  @!P2 ISETP.GE.U32.AND P3, PT, R5, R12, PT ;  /* 0x0000000c0500a20c */ /* 0x000fe20003f66070 */
[----:B------:R-:W-:-:S05]  /*0870*/  IMAD.MOV.U32 R12, RZ, RZ, 0x1ca00000 ;  /* 0x1ca00000ff0c7424 */ /* 0x000fca00078e00ff */
[----:B------:R-:W-:-:S04]  /*0880*/  @!P2 SEL R13, R12, 0x63400000, !P3 ;  /* 0x634000000c0da807 */ /* 0x000fc80005800000 */
[----:B------:R-:W-:-:S04]  /*0890*/  @!P2 LOP3.LUT R13, R13, 0x80000000, R9, 0xf8, !PT ;  /* 0x800000000d0da812 */ /* 0x000fc800078ef809 */
[----:B------:R-:W-:Y:S01]  /*08a0*/  @!P2 LOP3.LUT R19, R13, 0x100000, RZ, 0xfc, !PT ;  /* 0x001000000d13a812 */ /* 0x000fe200078efcff */
[----:B0-----:R-:W-:-:S08]  /*08b0*/  DFMA R10, R16, -R2, 1 ;  /* 0x3ff00000100a742b */ /* 0x001fd00000000802 */
[----:B------:R-:W-:-:S08]  /*08c0*/  DFMA R10, R10, R10, R10 ;  /* 0x0000000a0a0a722b */ /* 0x000fd0000000000a */
[----:B------:R-:W-:Y:S01]  /*08d0*/  DFMA R16, R16, R10, R16 ;  /* 0x0000000a1010722b */ /* 0x000fe20000000010 */
[----:B------:R-:W-:Y:S01]  /*08e0*/  SEL R11, R12, 0x63400000, !P1 ;  /* 0x634000000c0b7807 */ /* 0x000fe20004800000 */
[----:B------:R-:W-:-:S03]  /*08f0*/  IMAD.MOV.U32 R10, RZ, RZ, R8 ;  /* 0x000000ffff0a7224 */ /* 0x000fc600078e0008 */
[----:B------:R-:W-:-:S03]  /*0900*/  LOP3.LUT R11, R11, 0x800fffff, R9, 0xf8, !PT ;  /* 0x800fffff0b0b7812 */ /* 0x000fc600078ef809 */
[----:B------:R-:W-:-:S03]  /*0910*/  DFMA R20, R16, -R2, 1 ;  /* 0x3ff000001014742b */ /* 0x000fc60000000802 */
[----:B------:R-:W-:-:S05]  /*0920*/  @!P2 DFMA R10, R10, 2, -R18 ;  /* 0x400000000a0aa82b */ /* 0x000fca0000000812 */
[----:B------:R-:W-:Y:S01]  /*0930*/  DFMA R16, R16, R20, R16 ;  /* 0x000000141010722b */ /* 0x000fe20000000010 */
[----:B------:R-:W-:Y:S02]  /*0940*/  IMAD.MOV.U32 R21, RZ, RZ, R5 ;  /* 0x000000ffff157224 */ /* 0x000fe400078e0005 */
[----:B------:R-:W-:Y:S01]  /*0950*/  IMAD.MOV.U32 R20, RZ, RZ, R14 ;  /* 0x000000ffff147224 */ /* 0x000fe200078e000e */
[----:B------:R-:W-:Y:S02]  /*0960*/  @!P0 LOP3.LUT R20, R3, 0x7ff00000, RZ, 0xc0, !PT ;  /* 0x7ff0000003148812 */ /* 0x000fe400078ec0ff */
[----:B------:R-:W-:Y:S02]  /*0970*/  @!P2 LOP3.LUT R21, R11, 0x7ff00000, RZ, 0xc0, !PT ;  /* 0x7ff000000b15a812 */ /* 0x000fe400078ec0ff */
[----:B------:R-:W-:Y:S01]  /*0980*/  DMUL R18, R16, R10 ;  /* 0x0000000a10127228 */ /* 0x000fe20000000000 */
[----:B------:R-:W-:Y:S02]  /*0990*/  VIADD R22, R20, 0xffffffff ;  /* 0xffffffff14167836 */ /* 0x000fe40000000000 */
[----:B------:R-:W-:-:S05]  /*09a0*/  VIADD R13, R21, 0xffffffff ;  /* 0xffffffff150d7836 */ /* 0x000fca0000000000 */
[----:B------:R-:W-:Y:S01]  /*09b0*/  DFMA R14, R18, -R2, R10 ;  /* 0x80000002120e722b */ /* 0x000fe2000000000a */
[----:B------:R-:W-:-:S04]  /*09c0*/  ISETP.GT.U32.AND P0, PT, R13, 0x7feffffe, PT ;  /* 0x7feffffe0d00780c */ /* 0x000fc80003f04070 */
[----:B------:R-:W-:-:S03]  /*09d0*/  ISETP.GT.U32.OR P0, PT, R22, 0x7feffffe, P0 ;  /* 0x7feffffe1600780c */ /* 0x000fc60000704470 */
[----:B------:R-:W-:-:S10]  /*09e0*/  DFMA R14, R16, R14, R18 ;  /* 0x0000000e100e722b */ /* 0x000fd40000000012 */
[----:B------:R-:W-:Y:S05]  /*09f0*/  @P0 BRA `(.L_x_9) ;  /* 0x00000000006c0947 */ /* 0x000fea0003800000 */
[----:B------:R-:W-:-:S04]  /*0a00*/  LOP3.LUT R16, R7, 0x7ff00000, RZ, 0xc0, !PT ;  /* 0x7ff0000007107812 */ /* 0x000fc800078ec0ff */
[CC--:B------:R-:W-:Y:S02]  /*0a10*/  VIADDMNMX R8, R5.reuse, -R16.reuse, 0xb9600000, !PT ;  /* 0xb960000005087446 */ /* 0x0c0fe40007800910 */
[----:B------:R-:W-:Y:S02]  /*0a20*/  ISETP.GE.U32.AND P0, PT, R5, R16, PT ;  /* 0x000000100500720c */ /* 0x000fe40003f06070 */
[----:B------:R-:W-:Y:S02]  /*0a30*/  VIMNMX R8, PT, PT, R8, 0x46a00000, PT ;  /* 0x46a0000008087848 */ /* 0x000fe40003fe0100 */
[----:B------:R-:W-:-:S05]  /*0a40*/  SEL R5, R12, 0x63400000, !P0 ;  /* 0x634000000c057807 */ /* 0x000fca0004000000 */
[----:B------:R-:W-:Y:S02]  /*0a50*/  IMAD.IADD R5, R8, 0x1, -R5 ;  /* 0x0000000108057824 */ /* 0x000fe400078e0a05 */
[----:B------:R-:W-:Y:S02]  /*0a60*/  IMAD.MOV.U32 R8, RZ, RZ, RZ ;  /* 0x000000ffff087224 */ /* 0x000fe400078e00ff */
[----:B------:R-:W-:-:S06]  /*0a70*/  VIADD R9, R5, 0x7fe00000 ;  /* 0x7fe0000005097836 */ /* 0x000fcc0000000000 */
[----:B------:R-:W-:-:S10]  /*0a80*/  DMUL R12, R14, R8 ;  /* 0x000000080e0c7228 */ /* 0x000fd40000000000 */
[----:B------:R-:W-:-:S13]  /*0a90*/  FSETP.GTU.AND P0, PT, |R13|, 1.469367938527859385e-39, PT ;  /* 0x001000000d00780b */ /* 0x000fda0003f0c200 */
[----:B------:R-:W-:Y:S05]  /*0aa0*/  @P0 BRA `(.L_x_10) ;  /* 0x0000000000940947 */ /* 0x000fea0003800000 */
[----:B------:R-:W-:Y:S01]  /*0ab0*/  DFMA R2, R14, -R2, R10 ;  /* 0x800000020e02722b */ /* 0x000fe2000000000a */
[----:B------:R-:W-:-:S09]  /*0ac0*/  IMAD.MOV.U32 R8, RZ, RZ, RZ ;  /* 0x000000ffff087224 */ /* 0x000fd200078e00ff */
[C---:B------:R-:W-:Y:S02]  /*0ad0*/  FSETP.NEU.AND P0, PT, R3.reuse, RZ, PT ;  /* 0x000000ff0300720b */ /* 0x040fe40003f0d000 */
[----:B------:R-:W-:-:S04]  /*0ae0*/  LOP3.LUT R7, R3, 0x80000000, R7, 0x48, !PT ;  /* 0x8000000003077812 */ /* 0x000fc800078e4807 */
[----:B------:R-:W-:-:S07]  /*0af0*/  LOP3.LUT R9, R7, R9, RZ, 0xfc, !PT ;  /* 0x0000000907097212 */ /* 0x000fce00078efcff */
[----:B------:R-:W-:Y:S05]  /*0b00*/  @!P0 BRA `(.L_x_10) ;  /* 0x00000000007c8947 */ /* 0x000fea0003800000 */
[----:B------:R-:W-:Y:S01]  /*0b10*/  IMAD.MOV R3, RZ, RZ, -R5 ;  /* 0x000000ffff037224 */ /* 0x000fe200078e0a05 */
[----:B------:R-:W-:Y:S01]  /*0b20*/  DMUL.RP R8, R14, R8 ;  /* 0x000000080e087228 */ /* 0x000fe20000008000 */
[----:B------:R-:W-:Y:S01]  /*0b30*/  IMAD.MOV.U32 R2, RZ, RZ, RZ ;  /* 0x000000ffff027224 */ /* 0x000fe200078e00ff */
[----:B------:R-:W-:-:S05]  /*0b40*/  IADD3 R5, PT, PT, -R5, -0x43300000, RZ ;  /* 0xbcd0000005057810 */ /* 0x000fca0007ffe1ff */
[----:B------:R-:W-:-:S03]  /*0b50*/  DFMA R2, R12, -R2, R14 ;  /* 0x800000020c02722b */ /* 0x000fc6000000000e */
[----:B------:R-:W-:-:S07]  /*0b60*/  LOP3.LUT R7, R9, R7, RZ, 0x3c, !PT ;  /* 0x0000000709077212 */ /* 0x000fce00078e3cff */
[----:B------:R-:W-:-:S04]  /*0b70*/  FSETP.NEU.AND P0, PT, |R3|, R5, PT ;  /* 0x000000050300720b */ /* 0x000fc80003f0d200 */
[----:B------:R-:W-:Y:S02]  /*0b80*/  FSEL R12, R8, R12, !P0 ;  /* 0x0000000c080c7208 */ /* 0x000fe40004000000 */
[----:B------:R-:W-:Y:S01]  /*0b90*/  FSEL R13, R7, R13, !P0 ;  /* 0x0000000d070d7208 */ /* 0x000fe20004000000 */
[----:B------:R-:W-:Y:S06]  /*0ba0*/  BRA `(.L_x_10) ;  /* 0x0000000000547947 */ /* 0x000fec0003800000 */
.L_x_9:
[----:B------:R-:W-:-:S14]  /*0bb0*/  DSETP.NAN.AND P0, PT, R8, R8, PT ;  /* 0x000000080800722a */ /* 0x000fdc0003f08000 */
[----:B------:R-:W-:Y:S05]  /*0bc0*/  @P0 BRA `(.L_x_11) ;  /* 0x0000000000440947 */ /* 0x000fea0003800000 */
[----:B------:R-:W-:-:S14]  /*0bd0*/  DSETP.NAN.AND P0, PT, R6, R6, PT ;  /* 0x000000060600722a */ /* 0x000fdc0003f08000 */
[----:B------:R-:W-:Y:S05]  /*0be0*/  @P0 BRA `(.L_x_12) ;  /* 0x0000000000300947 */ /* 0x000fea0003800000 */
[----:B------:R-:W-:Y:S01]  /*0bf0*/  ISETP.NE.AND P0, PT, R21, R20, PT ;  /* 0x000000141500720c */ /* 0x000fe20003f05270 */
[----:B------:R-:W-:Y:S02]  /*0c00*/  IMAD.MOV.U32 R12, RZ, RZ, 0x0 ;  /* 0x00000000ff0c7424 */ /* 0x000fe400078e00ff */
[----:B------:R-:W-:-:S10]  /*0c10*/  IMAD.MOV.U32 R13, RZ, RZ, -0x80000 ;  /* 0xfff80000ff0d7424 */ /* 0x000fd400078e00ff */
[----:B------:R-:W-:Y:S05]  /*0c20*/  @!P0 BRA `(.L_x_10) ;  /* 0x0000000000348947 */ /* 0x000fea0003800000 */
[----:B------:R-:W-:Y:S02]  /*0c30*/  ISETP.NE.AND P0, PT, R21, 0x7ff00000, PT ;  /* 0x7ff000001500780c */ /* 0x000fe40003f05270 */
[----:B------:R-:W-:Y:S02]  /*0c40*/  LOP3.LUT R13, R9, 0x80000000, R7, 0x48, !PT ;  /* 0x80000000090d7812 */ /* 0x000fe400078e4807 */
[----:B------:R-:W-:-:S13]  /*0c50*/  ISETP.EQ.OR P0, PT, R20, RZ, !P0 ;  /* 0x000000ff1400720c */ /* 0x000fda0004702670 */
[----:B------:R-:W-:Y:S01]  /*0c60*/  @P0 LOP3.LUT R2, R13, 0x7ff00000, RZ, 0xfc, !PT ;  /* 0x7ff000000d020812 */ /* 0x000fe200078efcff */
[----:B------:R-:W-:Y:S02]  /*0c70*/  @!P0 IMAD.MOV.U32 R12, RZ, RZ, RZ ;  /* 0x000000ffff0c8224 */ /* 0x000fe400078e00ff */
[----:B------:R-:W-:Y:S02]  /*0c80*/  @P0 IMAD.MOV.U32 R12, RZ, RZ, RZ ;  /* 0x000000ffff0c0224 */ /* 0x000fe400078e00ff */
[----:B------:R-:W-:Y:S01]  /*0c90*/  @P0 IMAD.MOV.U32 R13, RZ, RZ, R2 ;  /* 0x000000ffff0d0224 */ /* 0x000fe200078e0002 */
[----:B------:R-:W-:Y:S06]  /*0ca0*/  BRA `(.L_x_10) ;  /* 0x0000000000147947 */ /* 0x000fec0003800000 */
.L_x_12:
[----:B------:R-:W-:Y:S01]  /*0cb0*/  LOP3.LUT R13, R7, 0x80000, RZ, 0xfc, !PT ;  /* 0x00080000070d7812 */ /* 0x000fe200078efcff */
[----:B------:R-:W-:Y:S01]  /*0cc0*/  IMAD.MOV.U32 R12, RZ, RZ, R6 ;  /* 0x000000ffff0c7224 */ /* 0x000fe200078e0006 */
[----:B------:R-:W-:Y:S06]  /*0cd0*/  BRA `(.L_x_10) ;  /* 0x0000000000087947 */ /* 0x000fec0003800000 */
.L_x_11:
[----:B------:R-:W-:Y:S01]  /*0ce0*/  LOP3.LUT R13, R9, 0x80000, RZ, 0xfc, !PT ;  /* 0x00080000090d7812 */ /* 0x000fe200078efcff */
[----:B------:R-:W-:-:S07]  /*0cf0*/  IMAD.MOV.U32 R12, RZ, RZ, R8 ;  /* 0x000000ffff0c7224 */ /* 0x000fce00078e0008 */
.L_x_10:
[----:B------:R-:W-:Y:S05]  /*0d00*/  BSYNC.RECONVERGENT B1 ;  /* 0x0000000000017941 */ /* 0x000fea0003800200 */
.L_x_8:
[----:B------:R-:W-:Y:S02]  /*0d10*/  IMAD.MOV.U32 R2, RZ, RZ, R0 ;  /* 0x000000ffff027224 */ /* 0x000fe400078e0000 */
[----:B------:R-:W-:-:S04]  /*0d20*/  IMAD.MOV.U32 R3, RZ, RZ, 0x0 ;  /* 0x00000000ff037424 */ /* 0x000fc800078e00ff */
[----:B------:R-:W-:Y:S05]  /*0d30*/  RET.REL.NODEC R2 `(_Z14calc_grad_x_3diiifPfS_) ;  /* 0xfffffff002b07950 */ /* 0x000fea0003c3ffff */
        .weak           $__internal_1_$__cuda_sm3x_div_rn_noftz_f32_slowpath
        .type           $__internal_1_$__cuda_sm3x_div_rn_noftz_f32_slowpath,@function
        .size           $__internal_1_$__cuda_sm3x_div_rn_noftz_f32_slowpath,(.L_x_26 - $__internal_1_$__cuda_sm3x_div_rn_noftz_f32_slowpath)
$__internal_1_$__cuda_sm3x_div_rn_noftz_f32_slowpath:
[----:B------:R-:W-:Y:S01]  /*0d40*/  SHF.R.U32.HI R5, RZ, 0x17, R0 ;  /* 0x00000017ff057819 */ /* 0x000fe20000011600 */
[----:B------:R-:W-:Y:S01]  /*0d50*/  BSSY.RECONVERGENT B1, `(.L_x_13) ;  /* 0x0000062000017945 */ /* 0x000fe20003800200 */
[----:B------:R-:W-:Y:S02]  /*0d60*/  SHF.R.U32.HI R3, RZ, 0x17, R2 ;  /* 0x00000017ff037819 */ /* 0x000fe40000011602 */
[----:B------:R-:W-:Y:S02]  /*0d70*/  LOP3.LUT R5, R5, 0xff, RZ, 0xc0, !PT ;  /* 0x000000ff05057812 */ /* 0x000fe400078ec0ff */
[----:B------:R-:W-:-:S03]  /*0d80*/  LOP3.LUT R10, R3, 0xff, RZ, 0xc0, !PT ;  /* 0x000000ff030a7812 */ /* 0x000fc600078ec0ff */
[----:B------:R-:W-:Y:S02]  /*0d90*/  VIADD R7, R5, 0xffffffff ;  /* 0xffffffff05077836 */ /* 0x000fe40000000000 */
[----:B------:R-:W-:-:S03]  /*0da0*/  VIADD R8, R10, 0xffffffff ;  /* 0xffffffff0a087836 */ /* 0x000fc60000000000 */
[----:B------:R-:W-:-:S04]  /*0db0*/  ISETP.GT.U32.AND P0, PT, R7, 0xfd, PT ;  /* 0x000000fd0700780c */ /* 0x000fc80003f04070 */
[----:B------:R-:W-:-:S13]  /*0dc0*/  ISETP.GT.U32.OR P0, PT, R8, 0xfd, P0 ;  /* 0x000000fd0800780c */ /* 0x000fda0000704470 */
[----:B------:R-:W-:Y:S01]  /*0dd0*/  @!P0 IMAD.MOV.U32 R3, RZ, RZ, RZ ;  /* 0x000000ffff038224 */ /* 0x000fe200078e00ff */
[----:B------:R-:W-:Y:S06]  /*0de0*/  @!P0 BRA `(.L_x_14) ;  /* 0x00000000005c8947 */ /* 0x000fec0003800000 */
[----:B------:R-:W-:Y:S02]  /*0df0*/  FSETP.GTU.FTZ.AND P0, PT, |R2|, +INF , PT ;  /* 0x7f8000000200780b */ /* 0x000fe40003f1c200 */
[----:B------:R-:W-:-:S04]  /*0e00*/  FSETP.GTU.FTZ.AND P1, PT, |R0|, +INF , PT ;  /* 0x7f8000000000780b */ /* 0x000fc80003f3c200 */
[----:B------:R-:W-:-:S13]  /*0e10*/  PLOP3.LUT P0, PT, P0, P1, PT, 0xf8, 0x8f ;  /* 0x00000000008f781c */ /* 0x000fda0000703f70 */
[----:B------:R-:W-:Y:S05]  /*0e20*/  @P0 BRA `(.L_x_15) ;  /* 0x00000004004c0947 */ /* 0x000fea0003800000 */
[----:B------:R-:W-:-:S13]  /*0e30*/  LOP3.LUT P0, RZ, R0, 0x7fffffff, R2, 0xc8, !PT ;  /* 0x7fffffff00ff7812 */ /* 0x000fda000780c802 */
[----:B------:R-:W-:Y:S05]  /*0e40*/  @!P0 BRA `(.L_x_16) ;  /* 0x00000004003c8947 */ /* 0x000fea0003800000 */
[----:B------:R-:W-:Y:S02]  /*0e50*/  FSETP.NEU.FTZ.AND P2, PT, |R2|, +INF , PT ;  /* 0x7f8000000200780b */ /* 0x000fe40003f5d200 */
[----:B------:R-:W-:Y:S02]  /*0e60*/  FSETP.NEU.FTZ.AND P1, PT, |R0|, +INF , PT ;  /* 0x7f8000000000780b */ /* 0x000fe40003f3d200 */
[----:B------:R-:W-:-:S11]  /*0e70*/  FSETP.NEU.FTZ.AND P0, PT, |R2|, +INF , PT ;  /* 0x7f8000000200780b */ /* 0x000fd60003f1d200 */
[----:B------:R-:W-:Y:S05]  /*0e80*/  @!P1 BRA !P2, `(.L_x_16) ;  /* 0x00000004002c9947 */ /* 0x000fea0005000000 */
[----:B------:R-:W-:-:S04]  /*0e90*/  LOP3.LUT P2, RZ, R2, 0x7fffffff, RZ, 0xc0, !PT ;  /* 0x7fffffff02ff7812 */ /* 0x000fc8000784c0ff */
[----:B------:R-:W-:-:S13]  /*0ea0*/  PLOP3.LUT P1, PT, P1, P2, PT, 0x2f, 0xf2 ;  /* 0x0000000000f2781c */ /* 0x000fda0000f24577 */
[----:B------:R-:W-:Y:S05]  /*0eb0*/  @P1 BRA `(.L_x_17) ;  /* 0x0000000400181947 */ /* 0x000fea0003800000 */
[----:B------:R-:W-:-:S04]  /*0ec0*/  LOP3.LUT P1, RZ, R0, 0x7fffffff, RZ, 0xc0, !PT ;  /* 0x7fffffff00ff7812 */ /* 0x000fc8000782c0ff */
[----:B------:R-:W-:-:S13]  /*0ed0*/  PLOP3.LUT P0, PT, P0, P1, PT, 0x2f, 0xf2 ;  /* 0x0000000000f2781c */ /* 0x000fda0000702577 */
[----:B------:R-:W-:Y:S05]  /*0ee0*/  @P0 BRA `(.L_x_18) ;  /* 0x0000000400000947 */ /* 0x000fea0003800000 */
[----:B------:R-:W-:Y:S02]  /*0ef0*/  ISETP.GE.AND P0, PT, R8, RZ, PT ;  /* 0x000000ff0800720c */ /* 0x000fe40003f06270 */
[----:B------:R-:W-:-:S11]  /*0f00*/  ISETP.GE.AND P1, PT, R7, RZ, PT ;  /* 0x000000ff0700720c */ /* 0x000fd60003f26270 */
[----:B------:R-:W-:Y:S02]  /*0f10*/  @P0 IMAD.MOV.U32 R3, RZ, RZ, RZ ;  /* 0x000000ffff030224 */ /* 0x000fe400078e00ff */
[----:B------:R-:W-:Y:S01]  /*0f20*/  @!P0 FFMA R2, R2, 1.84467440737095516160e+19, RZ ;  /* 0x5f80000002028823 */ /* 0x000fe200000000ff */
[----:B------:R-:W-:Y:S02]  /*0f30*/  @!P0 IMAD.MOV.U32 R3, RZ, RZ, -0x40 ;  /* 0xffffffc0ff038424 */ /* 0x000fe400078e00ff */
[----:B------:R-:W-:Y:S02]  /*0f40*/  @!P1 FFMA R0, R0, 1.84467440737095516160e+19, RZ ;  /* 0x5f80000000009823 */ /* 0x000fe400000000ff */
[----:B------:R-:W-:-:S07]  /*0f50*/  @!P1 VIADD R3, R3, 0x40 ;  /* 0x0000004003039836 */ /* 0x000fce0000000000 */
.L_x_14:
[----:B------:R-:W-:Y:S01]  /*0f60*/  LEA R7, R5, 0xc0800000, 0x17 ;  /* 0xc080000005077811 */ /* 0x000fe200078eb8ff */
[----:B------:R-:W-:Y:S04]  /*0f70*/  BSSY.RECONVERGENT B2, `(.L_x_19) ;  /* 0x0000036000027945 */ /* 0x000fe80003800200 */
[----:B------:R-:W-:Y:S02]  /*0f80*/  IMAD.IADD R8, R0, 0x1, -R7 ;  /* 0x0000000100087824 */ /* 0x000fe400078e0a07 */
[----:B------:R-:W-:Y:S02]  /*0f90*/  VIADD R7, R10, 0xffffff81 ;  /* 0xffffff810a077836 */ /* 0x000fe40000000000 */
[----:B------:R0:W1:Y:S01]  /*0fa0*/  MUFU.RCP R9, R8 ;  /* 0x0000000800097308 */ /* 0x0000620000001000 */
[----:B------:R-:W-:Y:S01]  /*0fb0*/  FADD.FTZ R11, -R8, -RZ ;  /* 0x800000ff080b7221 */ /* 0x000fe20000010100 */
[C---:B------:R-:W-:Y:S01]  /*0fc0*/  IMAD R0, R7.reuse, -0x800000, R2 ;  /* 0xff80000007007824 */ /* 0x040fe200078e0202 */
[----:B0-----:R-:W-:-:S05]  /*0fd0*/  IADD3 R8, PT, PT, R7, 0x7f, -R5 ;  /* 0x0000007f07087810 */ /* 0x001fca0007ffe805 */
[----:B------:R-:W-:Y:S02]  /*0fe0*/  IMAD.IADD R3, R8, 0x1, R3 ;  /* 0x0000000108037824 */ /* 0x000fe400078e0203 */
[----:B-1----:R-:W-:-:S04]  /*0ff0*/  FFMA R10, R9, R11, 1 ;  /* 0x3f800000090a7423 */ /* 0x002fc8000000000b */
[----:B------:R-:W-:-:S04]  /*1000*/  FFMA R13, R9, R10, R9 ;  /* 0x0000000a090d7223 */ /* 0x000fc80000000009 */
[----:B------:R-:W-:-:S04]  /*1010*/  FFMA R2, R0, R13, RZ ;  /* 0x0000000d00027223 */ /* 0x000fc800000000ff */
[----:B------:R-:W-:-:S04]  /*1020*/  FFMA R9, R11, R2, R0 ;  /* 0x000000020b097223 */ /* 0x000fc80000000000 */
[----:B------:R-:W-:-:S04]  /*1030*/  FFMA R10, R13, R9, R2 ;  /* 0x000000090d0a7223 */ /* 0x000fc80000000002 */
[----:B------:R-:W-:-:S04]  /*1040*/  FFMA R11, R11, R10, R0 ;  /* 0x0000000a0b0b7223 */ /* 0x000fc80000000000 */
[----:B------:R-:W-:-:S05]  /*1050*/  FFMA R0, R13, R11, R10 ;  /* 0x0000000b0d007223 */ /* 0x000fca000000000a */
[----:B------:R-:W-:-:S04]  /*1060*/  SHF.R.U32.HI R2, RZ, 0x17, R0 ;  /* 0x00000017ff027819 */ /* 0x000fc80000011600 */
[----:B------:R-:W-:-:S05]  /*1070*/  LOP3.LUT R2, R2, 0xff, RZ, 0xc0, !PT ;  /* 0x000000ff02027812 */ /* 0x000fca00078ec0ff */
[----:B------:R-:W-:-:S04]  /*1080*/  IMAD.IADD R7, R2, 0x1, R3 ;  /* 0x0000000102077824 */ /* 0x000fc800078e0203 */
[----:B------:R-:W-:-:S05]  /*1090*/  VIADD R2, R7, 0xffffffff ;  /* 0xffffffff07027836 */ /* 0x000fca0000000000 */
[----:B------:R-:W-:-:S13]  /*10a0*/  ISETP.GE.U32.AND P0, PT, R2, 0xfe, PT ;  /* 0x000000fe0200780c */ /* 0x000fda0003f06070 */
[----:B------:R-:W-:Y:S05]  /*10b0*/  @!P0 BRA `(.L_x_20) ;  /* 0x0000000000808947 */ /* 0x000fea0003800000 */
[----:B------:R-:W-:-:S13]  /*10c0*/  ISETP.GT.AND P0, PT, R7, 0xfe, PT ;  /* 0x000000fe0700780c */ /* 0x000fda0003f04270 */
[----:B------:R-:W-:Y:S05]  /*10d0*/  @P0 BRA `(.L_x_21) ;  /* 0x00000000006c0947 */ /* 0x000fea0003800000 */
[----:B------:R-:W-:-:S13]  /*10e0*/  ISETP.GE.AND P0, PT, R7, 0x1, PT ;  /* 0x000000010700780c */ /* 0x000fda0003f06270 */
[----:B------:R-:W-:Y:S05]  /*10f0*/  @P0 BRA `(.L_x_22) ;  /* 0x0000000000740947 */ /* 0x000fea0003800000 */
[----:B------:R-:W-:Y:S02]  /*1100*/  ISETP.GE.AND P0, PT, R7, -0x18, PT ;  /* 0xffffffe80700780c */ /* 0x000fe40003f06270 */
[----:B------:R-:W-:-:S11]  /*1110*/  LOP3.LUT R0, R0, 0x80000000, RZ, 0xc0, !PT ;  /* 0x8000000000007812 */ /* 0x000fd600078ec0ff */
[----:B------:R-:W-:Y:S05]  /*1120*/  @!P0 BRA `(.L_x_22) ;  /* 0x0000000000688947 */ /* 0x000fea0003800000 */
[-CC-:B------:R-:W-:Y:S01]  /*1130*/  FFMA.RZ R2, R13, R11.reuse, R10.reuse ;  /* 0x0000000b0d027223 */ /* 0x180fe2000000c00a */
[----:B------:R-:W-:Y:S02]  /*1140*/  VIADD R8, R7, 0x20 ;  /* 0x0000002007087836 */ /* 0x000fe40000000000 */
[-CC-:B------:R-:W-:Y:S01]  /*1150*/  FFMA.RM R3, R13, R11.reuse, R10.reuse ;  /* 0x0000000b0d037223 */ /* 0x180fe2000000400a */
[----:B------:R-:W-:Y:S02]  /*1160*/  ISETP.NE.AND P2, PT, R7, RZ, PT ;  /* 0x000000ff0700720c */ /* 0x000fe40003f45270 */
[----:B------:R-:W-:Y:S01]  /*1170*/  LOP3.LUT R5, R2, 0x7fffff, RZ, 0xc0, !PT ;  /* 0x007fffff02057812 */ /* 0x000fe200078ec0ff */
[----:B------:R-:W-:Y:S01]  /*1180*/  FFMA.RP R2, R13, R11, R10 ;  /* 0x0000000b0d027223 */ /* 0x000fe2000000800a */
[----:B------:R-:W-:Y:S01]  /*1190*/  ISETP.NE.AND P1, PT, R7, RZ, PT ;  /* 0x000000ff0700720c */ /* 0x000fe20003f25270 */
[----:B------:R-:W-:Y:S01]  /*11a0*/  IMAD.MOV R7, RZ, RZ, -R7 ;  /* 0x000000ffff077224 */ /* 0x000fe200078e0a07 */
[----:B------:R-:W-:-:S02]  /*11b0*/  LOP3.LUT R5, R5, 0x800000, RZ, 0xfc, !PT ;  /* 0x0080000005057812 */ /* 0x000fc400078efcff */
[----:B------:R-:W-:Y:S02]  /*11c0*/  FSETP.NEU.FTZ.AND P0, PT, R2, R3, PT ;  /* 0x000000030200720b */ /* 0x000fe40003f1d000 */
[----:B------:R-:W-:Y:S02]  /*11d0*/  SHF.L.U32 R8, R5, R8, RZ ;  /* 0x0000000805087219 */ /* 0x000fe400000006ff */
[----:B------:R-:W-:Y:S02]  /*11e0*/  SEL R2, R7, RZ, P2 ;  /* 0x000000ff07027207 */ /* 0x000fe40001000000 */
[----:B------:R-:W-:Y:S02]  /*11f0*/  ISETP.NE.AND P1, PT, R8, RZ, P1 ;  /* 0x000000ff0800720c */ /* 0x000fe40000f25270 */
[----:B------:R-:W-:Y:S02]  /*1200*/  SHF.R.U32.HI R2, RZ, R2, R5 ;  /* 0x00000002ff027219 */ /* 0x000fe40000011605 */
[----:B------:R-:W-:-:S02]  /*1210*/  PLOP3.LUT P0, PT, P0, P1, PT, 0xf8, 0x8f ;  /* 0x00000000008f781c */ /* 0x000fc40000703f70 */
[----:B------:R-:W-:Y:S02]  /*1220*/  SHF.R.U32.HI R8, RZ, 0x1, R2 ;  /* 0x00000001ff087819 */ /* 0x000fe40000011602 */
[----:B------:R-:W-:-:S04]  /*1230*/  SEL R3, RZ, 0x1, !P0 ;  /* 0x00000001ff037807 */ /* 0x000fc80004000000 */
[----:B------:R-:W-:-:S04]  /*1240*/  LOP3.LUT R3, R3, 0x1, R8, 0xf8, !PT ;  /* 0x0000000103037812 */ /* 0x000fc800078ef808 */
[----:B------:R-:W-:-:S05]  /*1250*/  LOP3.LUT R3, R3, R2, RZ, 0xc0, !PT ;  /* 0x0000000203037212 */ /* 0x000fca00078ec0ff */
[----:B------:R-:W-:-:S05]  /*1260*/  IMAD.IADD R3, R8, 0x1, R3 ;  /* 0x0000000108037824 */ /* 0x000fca00078e0203 */
[----:B------:R-:W-:Y:S01]  /*1270*/  LOP3.LUT R0, R3, R0, RZ, 0xfc, !PT ;  /* 0x0000000003007212 */ /* 0x000fe200078efcff */
[----:B------:R-:W-:Y:S06]  /*1280*/  BRA `(.L_x_22) ;  /* 0x0000000000107947 */ /* 0x000fec0003800000 */
.L_x_21:
[----:B------:R-:W-:-:S04]  /*1290*/  LOP3.LUT R0, R0, 0x80000000, RZ, 0xc0, !PT ;  /* 0x8000000000007812 */ /* 0x000fc800078ec0ff */
[----:B------:R-:W-:Y:S01]  /*12a0*/  LOP3.LUT R0, R0, 0x7f800000, RZ, 0xfc, !PT ;  /* 0x7f80000000007812 */ /* 0x000fe200078efcff */
[----:B------:R-:W-:Y:S06]  /*12b0*/  BRA `(.L_x_22) ;  /* 0x0000000000047947 */ /* 0x000fec0003800000 */
.L_x_20:
[----:B------:R-:W-:-:S07]  /*12c0*/  IMAD R0, R3, 0x800000, R0 ;  /* 0x0080000003007824 */ /* 0x000fce00078e0200 */
.L_x_22:
[----:B------:R-:W-:Y:S05]  /*12d0*/  BSYNC.RECONVERGENT B2 ;  /* 0x0000000000027941 */ /* 0x000fea0003800200 */
.L_x_19:
[----:B------:R-:W-:Y:S05]  /*12e0*/  BRA `(.L_x_23) ;  /* 0x0000000000207947 */ /* 0x000fea0003800000 */
.L_x_18:
[----:B------:R-:W-:-:S04]  /*12f0*/  LOP3.LUT R0, R0, 0x80000000, R2, 0x48, !PT ;  /* 0x8000000000007812 */ /* 0x000fc800078e4802 */
[----:B------:R-:W-:Y:S01]  /*1300*/  LOP3.LUT R0, R0, 0x7f800000, RZ, 0xfc, !PT ;  /* 0x7f80000000007812 */ /* 0x000fe200078efcff */
[----:B------:R-:W-:Y:S06]  /*1310*/  BRA `(.L_x_23) ;  /* 0x0000000000147947 */ /* 0x000fec0003800000 */
.L_x_17:
[----:B------:R-:W-:Y:S01]  /*1320*/  LOP3.LUT R0, R0, 0x80000000, R2, 0x48, !PT ;  /* 0x8000000000007812 */ /* 0x000fe200078e4802 */
[----:B------:R-:W-:Y:S06]  /*1330*/  BRA `(.L_x_23) ;  /* 0x00000000000c7947 */ /* 0x000fec0003800000 */
.L_x_16:
[----:B------:R-:W0:Y:S01]  /*1340*/  MUFU.RSQ R0, -QNAN ;  /* 0xffc0000000007908 */ /* 0x000e220000001400 */
[----:B------:R-:W-:Y:S05]  /*1350*/  BRA `(.L_x_23) ;  /* 0x0000000000047947 */ /* 0x000fea0003800000 */
.L_x_15:
[----:B------:R-:W-:-:S07]  /*1360*/  FADD.FTZ R0, R2, R0 ;  /* 0x0000000002007221 */ /* 0x000fce0000010000 */
.L_x_23:
[----:B------:R-:W-:Y:S05]  /*1370*/  BSYNC.RECONVERGENT B1 ;  /* 0x0000000000017941 */ /* 0x000fea0003800200 */
.L_x_13:
[----:B------:R-:W-:-:S04]  /*1380*/  IMAD.MOV.U32 R7, RZ, RZ, 0x0 ;  /* 0x00000000ff077424 */ /* 0x000fc800078e00ff */
[----:B0-----:R-:W-:Y:S05]  /*1390*/  RET.REL.NODEC R6 `(_Z14calc_grad_x_3diiifPfS_) ;  /* 0xffffffec06187950 */ /* 0x001fea0003c3ffff */
.L_x_24:
[----:B------:R-:W-:-:S00]  /*13a0*/  BRA `(.L_x_24) ;  /* 0xfffffffc00fc7947 */ /* 0x000fc0000383ffff */
[----:B------:R-:W-:-:S00]  /*13b0*/  NOP ;  /* 0x0000000000007918 */ /* 0x000fc00000000000 */
        /* <DEDUP_REMOVED lines=12> */
.L_x_26:


//--------------------- .nv.shared.reserved.0     --------------------------
	.section	.nv.shared.reserved.0,"aw",@nobits
	.weak		__nv_reservedSMEM_offset_0_alias
	.size		__nv_reservedSMEM_offset_0_alias, 0, 64
	.other		__nv_reservedSMEM_offset_0_alias,@"STO_CUDA_RESERVED_SHARED STV_DEFAULT"
__nv_reservedSMEM_offset_0_alias:
	.zero		0
	.zero		64


//--------------------- .nv.constant0._Z14calc_grad_x_3diiifPfS_ --------------------------
	.section	.nv.constant0._Z14calc_grad_x_3diiifPfS_,"a",@progbits
	.sectionflags	@""
	.align	4
.nv.constant0._Z14calc_grad_x_3diiifPfS_:
	.zero		928


//--------------------- SYMBOLS --------------------------

	.type		.nv.reservedSmem.offset0,@object
	.size		.nv.reservedSmem.offset0,0x4
